//
// Generated by NVIDIA NVVM Compiler
//
// Compiler Build ID: CL-36424714
// Cuda compilation tools, release 13.0, V13.0.88
// Based on NVVM 20.0.0
//

.version 9.0
.target sm_100
.address_size 64

	// .globl	_Z18rsa_barrett_kernelPmmmmm

.visible .entry _Z18rsa_barrett_kernelPmmmmm(
	.param .u64 .ptr .align 1 _Z18rsa_barrett_kernelPmmmmm_param_0,
	.param .u64 _Z18rsa_barrett_kernelPmmmmm_param_1,
	.param .u64 _Z18rsa_barrett_kernelPmmmmm_param_2,
	.param .u64 _Z18rsa_barrett_kernelPmmmmm_param_3,
	.param .u64 _Z18rsa_barrett_kernelPmmmmm_param_4
)
{
	.reg .pred 	%p<15>;
	.reg .b32 	%r<7>;
	.reg .b64 	%rd<65>;

	ld.param.u64 	%rd24, [_Z18rsa_barrett_kernelPmmmmm_param_0];
	ld.param.u64 	%rd25, [_Z18rsa_barrett_kernelPmmmmm_param_1];
	ld.param.u64 	%rd58, [_Z18rsa_barrett_kernelPmmmmm_param_2];
	ld.param.u64 	%rd27, [_Z18rsa_barrett_kernelPmmmmm_param_3];
	ld.param.u64 	%rd28, [_Z18rsa_barrett_kernelPmmmmm_param_4];
	mov.u32 	%r1, %tid.x;
	mov.u32 	%r2, %ctaid.x;
	or.b32  	%r3, %r1, %r2;
	setp.ne.s32 	%p1, %r3, 0;
	@%p1 bra 	$L__BB0_13;
	or.b64  	%rd29, %rd25, %rd27;
	and.b64  	%rd30, %rd29, -4294967296;
	setp.ne.s64 	%p2, %rd30, 0;
	@%p2 bra 	$L__BB0_3;
	cvt.u32.u64 	%r4, %rd27;
	cvt.u32.u64 	%r5, %rd25;
	rem.u32 	%r6, %r5, %r4;
	cvt.u64.u32 	%rd57, %r6;
	bra.uni 	$L__BB0_4;
$L__BB0_3:
	rem.u64 	%rd57, %rd25, %rd27;
$L__BB0_4:
	setp.eq.s64 	%p3, %rd58, 0;
	mov.b64 	%rd61, 1;
	@%p3 bra 	$L__BB0_12;
	mov.b64 	%rd61, 1;
$L__BB0_6:
	and.b64  	%rd33, %rd58, 1;
	setp.eq.b64 	%p4, %rd33, 1;
	not.pred 	%p5, %p4;
	@%p5 bra 	$L__BB0_9;
	mul.lo.s64 	%rd34, %rd61, %rd57;
	mul.hi.u64 	%rd35, %rd61, %rd57;
	mul.hi.u64 	%rd36, %rd34, %rd28;
	mul.hi.u64 	%rd37, %rd35, %rd28;
	mul.lo.s64 	%rd38, %rd28, %rd35;
	not.b64 	%rd39, %rd38;
	setp.gt.u64 	%p6, %rd36, %rd39;
	selp.u64 	%rd40, 1, 0, %p6;
	add.s64 	%rd41, %rd37, %rd40;
	mul.lo.s64 	%rd42, %rd41, %rd27;
	mul.hi.u64 	%rd43, %rd41, %rd27;
	sub.cc.s64 	%rd59, %rd34, %rd42;
	subc.cc.s64 	%rd60, %rd35, %rd43;
$L__BB0_8:
	mov.u64 	%rd61, %rd59;
	setp.ge.u64 	%p7, %rd61, %rd27;
	setp.ne.s64 	%p8, %rd60, 0;
	or.pred  	%p9, %p8, %p7;
	sub.cc.s64 	%rd59, %rd61, %rd27;
	subc.cc.s64 	%rd60, %rd60, 0;
	@%p9 bra 	$L__BB0_8;
$L__BB0_9:
	mul.lo.s64 	%rd44, %rd57, %rd57;
	mul.hi.u64 	%rd45, %rd57, %rd57;
	mul.hi.u64 	%rd46, %rd44, %rd28;
	mul.hi.u64 	%rd47, %rd45, %rd28;
	mul.lo.s64 	%rd48, %rd28, %rd45;
	not.b64 	%rd49, %rd48;
	setp.gt.u64 	%p10, %rd46, %rd49;
	selp.u64 	%rd50, 1, 0, %p10;
	add.s64 	%rd51, %rd47, %rd50;
	mul.lo.s64 	%rd52, %rd51, %rd27;
	mul.hi.u64 	%rd53, %rd51, %rd27;
	sub.cc.s64 	%rd62, %rd44, %rd52;
	subc.cc.s64 	%rd63, %rd45, %rd53;
$L__BB0_10:
	mov.u64 	%rd57, %rd62;
	setp.ge.u64 	%p11, %rd57, %rd27;
	setp.ne.s64 	%p12, %rd63, 0;
	or.pred  	%p13, %p12, %p11;
	sub.cc.s64 	%rd62, %rd57, %rd27;
	subc.cc.s64 	%rd63, %rd63, 0;
	@%p13 bra 	$L__BB0_10;
	shr.u64 	%rd22, %rd58, 1;
	setp.gt.u64 	%p14, %rd58, 1;
	mov.u64 	%rd58, %rd22;
	@%p14 bra 	$L__BB0_6;
$L__BB0_12:
	cvta.to.global.u64 	%rd54, %rd24;
	st.global.u64 	[%rd54], %rd61;
$L__BB0_13:
	ret;

}


// ===== COMPILED SASS (sm_100) =====

	.target	sm_100

	.elftype	@"ET_EXEC"


//--------------------- .note.nv.tkinfo           --------------------------
	.section	.note.nv.tkinfo,"",@"SHT_NOTE"
	.sectionflags	@"SHF_NOTE_NV_TKINFO"
	.tkinfo
        /*0018*/ 	.word	0x00000002
        /*0030*/ 	.string	""
        /*0030*/ 	.string	"ptxas"
        /*0030*/ 	.string	"Cuda compilation tools, release 13.0, V13.0.88"
        /*0030*/ 	.string	"Build cuda_13.0.r13.0/compiler.36424714_0"
        /*0030*/ 	.string	"-arch sm_100 -m 64 "



//--------------------- .note.nv.cuinfo           --------------------------
	.section	.note.nv.cuinfo,"",@"SHT_NOTE"
	.sectionflags	@"SHF_NOTE_NV_CUINFO"
        /*0018*/ 	.short	0x0002
        /*001a*/ 	.short	0x0064
        /*001c*/ 	.short	0x0082
	.zero		2


//--------------------- .nv.info                  --------------------------
	.section	.nv.info,"",@"SHT_CUDA_INFO"
	.align	4


	//----- nvinfo : EIATTR_REGCOUNT
	.align		4
        /*0000*/ 	.byte	0x04, 0x2f
        /*0002*/ 	.short	(.L_1 - .L_0)
	.align		4
.L_0:
        /*0004*/ 	.word	index@(_Z18rsa_barrett_kernelPmmmmm)
        /*0008*/ 	.word	0x00000014


	//----- nvinfo : EIATTR_FRAME_SIZE
	.align		4
.L_1:
        /*000c*/ 	.byte	0x04, 0x11
        /*000e*/ 	.short	(.L_3 - .L_2)
	.align		4
.L_2:
        /*0010*/ 	.word	index@($__internal_0_$__cuda_sm20_rem_u64)
        /*0014*/ 	.word	0x00000000


	//----- nvinfo : EIATTR_FRAME_SIZE
	.align		4
.L_3:
        /*0018*/ 	.byte	0x04, 0x11
        /*001a*/ 	.short	(.L_5 - .L_4)
	.align		4
.L_4:
        /*001c*/ 	.word	index@(_Z18rsa_barrett_kernelPmmmmm)
        /*0020*/ 	.word	0x00000000


	//----- nvinfo : EIATTR_MIN_STACK_SIZE
	.align		4
.L_5:
        /*0024*/ 	.byte	0x04, 0x12
        /*0026*/ 	.short	(.L_7 - .L_6)
	.align		4
.L_6:
        /*0028*/ 	.word	index@(_Z18rsa_barrett_kernelPmmmmm)
        /*002c*/ 	.word	0x00000000
.L_7:


//--------------------- .nv.compat                --------------------------
	.section	.nv.compat,"",@"SHT_CUDA_COMPAT_INFO"
	.align	4
        /*0000*/ 	.byte	0x02, 0x09, 0x00, 0x00, 0x02, 0x02, 0x01, 0x00, 0x02, 0x05, 0x05, 0x00, 0x03, 0x07, 0x01, 0x01
        /*0010*/ 	.byte	0x02, 0x03, 0x00, 0x00, 0x02, 0x06, 0x01, 0x00, 0x04, 0x0b, 0x08, 0x00, 0x09, 0x00, 0x00, 0x00
        /*0020*/ 	.byte	0x00, 0x00, 0x00, 0x00


//--------------------- .nv.info._Z18rsa_barrett_kernelPmmmmm --------------------------
	.section	.nv.info._Z18rsa_barrett_kernelPmmmmm,"",@"SHT_CUDA_INFO"
	.sectionflags	@""
	.align	4


	//----- nvinfo : EIATTR_CUDA_API_VERSION
	.align		4
        /*0000*/ 	.byte	0x04, 0x37
        /*0002*/ 	.short	(.L_9 - .L_8)
.L_8:
        /*0004*/ 	.word	0x00000082


	//----- nvinfo : EIATTR_KPARAM_INFO
	.align		4
.L_9:
        /*0008*/ 	.byte	0x04, 0x17
        /*000a*/ 	.short	(.L_11 - .L_10)
.L_10:
        /*000c*/ 	.word	0x00000000
        /*0010*/ 	.short	0x0004
        /*0012*/ 	.short	0x0020
        /*0014*/ 	.byte	0x00, 0xf0, 0x21, 0x00


	//----- nvinfo : EIATTR_KPARAM_INFO
	.align		4
.L_11:
        /*0018*/ 	.byte	0x04, 0x17
        /*001a*/ 	.short	(.L_13 - .L_12)
.L_12:
        /*001c*/ 	.word	0x00000000
        /*0020*/ 	.short	0x0003
        /*0022*/ 	.short	0x0018
        /*0024*/ 	.byte	0x00, 0xf0, 0x21, 0x00


	//----- nvinfo : EIATTR_KPARAM_INFO
	.align		4
.L_13:
        /*0028*/ 	.byte	0x04, 0x17
        /*002a*/ 	.short	(.L_15 - .L_14)
.L_14:
        /*002c*/ 	.word	0x00000000
        /*0030*/ 	.short	0x0002
        /*0032*/ 	.short	0x0010
        /*0034*/ 	.byte	0x00, 0xf0, 0x21, 0x00


	//----- nvinfo : EIATTR_KPARAM_INFO
	.align		4
.L_15:
        /*0038*/ 	.byte	0x04, 0x17
        /*003a*/ 	.short	(.L_17 - .L_16)
.L_16:
        /*003c*/ 	.word	0x00000000
        /*0040*/ 	.short	0x0001
        /*0042*/ 	.short	0x0008
        /*0044*/ 	.byte	0x00, 0xf0, 0x21, 0x00


	//----- nvinfo : EIATTR_KPARAM_INFO
	.align		4
.L_17:
        /*0048*/ 	.byte	0x04, 0x17
        /*004a*/ 	.short	(.L_19 - .L_18)
.L_18:
        /*004c*/ 	.word	0x00000000
        /*0050*/ 	.short	0x0000
        /*0052*/ 	.short	0x0000
        /*0054*/ 	.byte	0x00, 0xf5, 0x21, 0x00


	//----- nvinfo : EIATTR_SPARSE_MMA_MASK
	.align		4
.L_19:
        /*0058*/ 	.byte	0x03, 0x50
        /*005a*/ 	.short	0x0000


	//----- nvinfo : EIATTR_MAXREG_COUNT
	.align		4
        /*005c*/ 	.byte	0x03, 0x1b
        /*005e*/ 	.short	0x00ff


	//----- nvinfo : EIATTR_MERCURY_ISA_VERSION
	.align		4
        /*0060*/ 	.byte	0x03, 0x5f
        /*0062*/ 	.short	0x0101


	//----- nvinfo : EIATTR_VRC_CTA_INIT_COUNT
	.align		4
        /*0064*/ 	.byte	0x02, 0x4a
	.zero		1
	.zero		1


	//----- nvinfo : EIATTR_EXIT_INSTR_OFFSETS
	.align		4
        /*0068*/ 	.byte	0x04, 0x1c
        /*006a*/ 	.short	(.L_21 - .L_20)


	//   ....[0]....
.L_20:
        /*006c*/ 	.word	0x00000050


	//   ....[1]....
        /*0070*/ 	.word	0x00000a40


	//----- nvinfo : EIATTR_CRS_STACK_SIZE
	.align		4
.L_21:
        /*0074*/ 	.byte	0x04, 0x1e
        /*0076*/ 	.short	(.L_23 - .L_22)
.L_22:
        /*0078*/ 	.word	0x00000000


	//----- nvinfo : EIATTR_CBANK_PARAM_SIZE
	.align		4
.L_23:
        /*007c*/ 	.byte	0x03, 0x19
        /*007e*/ 	.short	0x0028


	//----- nvinfo : EIATTR_PARAM_CBANK
	.align		4
        /*0080*/ 	.byte	0x04, 0x0a
        /*0082*/ 	.short	(.L_25 - .L_24)
	.align		4
.L_24:
        /*0084*/ 	.word	index@(.nv.constant0._Z18rsa_barrett_kernelPmmmmm)
        /*0088*/ 	.short	0x0380
        /*008a*/ 	.short	0x0028


	//----- nvinfo : EIATTR_SW_WAR
	.align		4
.L_25:
        /*008c*/ 	.byte	0x04, 0x36
        /*008e*/ 	.short	(.L_27 - .L_26)
.L_26:
        /*0090*/ 	.word	0x00000008
.L_27:


//--------------------- .nv.callgraph             --------------------------
	.section	.nv.callgraph,"",@"SHT_CUDA_CALLGRAPH"
	.align	4
	.sectionentsize	8
	.align		4
        /*0000*/ 	.word	0x00000000
	.align		4
        /*0004*/ 	.word	0xffffffff
	.align		4
        /*0008*/ 	.word	0x00000000
	.align		4
        /*000c*/ 	.word	0xfffffffe
	.align		4
        /*0010*/ 	.word	0x00000000
	.align		4
        /*0014*/ 	.word	0xfffffffd
	.align		4
        /*0018*/ 	.word	0x00000000
	.align		4
        /*001c*/ 	.word	0xfffffffc


//--------------------- .text._Z18rsa_barrett_kernelPmmmmm --------------------------
	.section	.text._Z18rsa_barrett_kernelPmmmmm,"ax",@progbits
	.align	128
        .global         _Z18rsa_barrett_kernelPmmmmm
        .type           _Z18rsa_barrett_kernelPmmmmm,@function
        .size           _Z18rsa_barrett_kernelPmmmmm,(.L_x_8 - _Z18rsa_barrett_kernelPmmmmm)
        .other          _Z18rsa_barrett_kernelPmmmmm,@"STO_CUDA_ENTRY STV_DEFAULT"
_Z18rsa_barrett_kernelPmmmmm:
.text._Z18rsa_barrett_kernelPmmmmm:
[----:B------:R-:W-:Y:S01]  /*0000*/  LDC R1, c[0x0][0x37c] ;  /* 0x0000df00ff017b82 */ /* 0x000fe20000000800 */
[----:B------:R-:W0:Y:S07]  /*0010*/  S2R R0, SR_TID.X ;  /* 0x0000000000007919 */ /* 0x000e2e0000002100 */
[----:B------:R-:W0:Y:S01]  /*0020*/  S2UR UR4, SR_CTAID.X ;  /* 0x00000000000479c3 */ /* 0x000e220000002500 */
[----:B------:R-:W1:Y:S01]  /*0030*/  LDCU.64 UR6, c[0x0][0x390] ;  /* 0x00007200ff0677ac */ /* 0x000e620008000a00 */
[----:B0-----:R-:W-:-:S13]  /*0040*/  LOP3.LUT P0, RZ, R0, UR4, RZ, 0xfc, !PT ;  /* 0x0000000400ff7c12 */ /* 0x001fda000f80fcff */
[----:B-1----:R-:W-:Y:S05]  /*0050*/  @P0 EXIT ;  /* 0x000000000000094d */ /* 0x002fea0003800000 */
[----:B------:R-:W0:Y:S01]  /*0060*/  LDCU UR4, c[0x0][0x38c] ;  /* 0x00007180ff0477ac */ /* 0x000e220008000800 */
[----:B------:R-:W0:Y:S02]  /*0070*/  LDCU UR5, c[0x0][0x39c] ;  /* 0x00007380ff0577ac */ /* 0x000e240008000800 */
[----:B0-----:R-:W-:-:S04]  /*0080*/  ULOP3.LUT UR4, UR4, UR5, URZ, 0xfc, !UPT ;  /* 0x0000000504047292 */ /* 0x001fc8000f8efcff */
[----:B------:R-:W-:-:S09]  /*0090*/  UISETP.NE.U32.AND UP0, UPT, UR4, URZ, UPT ;  /* 0x000000ff0400728c */ /* 0x000fd2000bf05070 */
[----:B------:R-:W-:Y:S05]  /*00a0*/  BRA.U UP0, `(.L_x_0) ;  /* 0x0000000100547547 */ /* 0x000fea000b800000 */
[----:B------:R-:W0:Y:S01]  /*00b0*/  LDCU UR4, c[0x0][0x398] ;  /* 0x00007300ff0477ac */ /* 0x000e220008000800 */
[----:B------:R-:W1:Y:S01]  /*00c0*/  LDC R4, c[0x0][0x388] ;  /* 0x0000e200ff047b82 */ /* 0x000e620000000800 */
[----:B0-----:R-:W0:Y:S01]  /*00d0*/  I2F.U32.RP R0, UR4 ;  /* 0x0000000400007d06 */ /* 0x001e220008209000 */
[----:B------:R-:W-:-:S07]  /*00e0*/  ISETP.NE.U32.AND P1, PT, RZ, UR4, PT ;  /* 0x00000004ff007c0c */ /* 0x000fce000bf25070 */
[----:B0-----:R-:W0:Y:S02]  /*00f0*/  MUFU.RCP R0, R0 ;  /* 0x0000000000007308 */ /* 0x001e240000001000 */
[----:B0-----:R-:W-:-:S06]  /*0100*/  VIADD R2, R0, 0xffffffe ;  /* 0x0ffffffe00027836 */ /* 0x001fcc0000000000 */
[----:B------:R0:W2:Y:S02]  /*0110*/  F2I.FTZ.U32.TRUNC.NTZ R3, R2 ;  /* 0x0000000200037305 */ /* 0x0000a4000021f000 */
[----:B0-----:R-:W-:Y:S02]  /*0120*/  HFMA2 R2, -RZ, RZ, 0, 0 ;  /* 0x00000000ff027431 */ /* 0x001fe400000001ff */
[----:B--2---:R-:W-:-:S04]  /*0130*/  IMAD.MOV R5, RZ, RZ, -R3 ;  /* 0x000000ffff057224 */ /* 0x004fc800078e0a03 */
[----:B------:R-:W-:-:S04]  /*0140*/  IMAD R5, R5, UR4, RZ ;  /* 0x0000000405057c24 */ /* 0x000fc8000f8e02ff */
[----:B------:R-:W-:-:S06]  /*0150*/  IMAD.HI.U32 R3, R3, R5, R2 ;  /* 0x0000000503037227 */ /* 0x000fcc00078e0002 */
[----:B-1----:R-:W-:-:S04]  /*0160*/  IMAD.HI.U32 R3, R3, R4, RZ ;  /* 0x0000000403037227 */ /* 0x002fc800078e00ff */
[----:B------:R-:W-:-:S04]  /*0170*/  IMAD.MOV R3, RZ, RZ, -R3 ;  /* 0x000000ffff037224 */ /* 0x000fc800078e0a03 */
[----:B------:R-:W-:Y:S02]  /*0180*/  IMAD R2, R3, UR4, R4 ;  /* 0x0000000403027c24 */ /* 0x000fe4000f8e0204 */
[----:B------:R-:W-:-:S03]  /*0190*/  IMAD.MOV.U32 R3, RZ, RZ, RZ ;  /* 0x000000ffff037224 */ /* 0x000fc600078e00ff */
[----:B------:R-:W-:-:S13]  /*01a0*/  ISETP.GE.U32.AND P0, PT, R2, UR4, PT ;  /* 0x0000000402007c0c */ /* 0x000fda000bf06070 */
[----:B------:R-:W-:-:S05]  /*01b0*/  @P0 VIADD R2, R2, -UR4 ;  /* 0x8000000402020c36 */ /* 0x000fca0008000000 */
[----:B------:R-:W-:-:S13]  /*01c0*/  ISETP.GE.U32.AND P0, PT, R2, UR4, PT ;  /* 0x0000000402007c0c */ /* 0x000fda000bf06070 */
[----:B------:R-:W-:Y:S02]  /*01d0*/  @P0 IADD3 R2, PT, PT, R2, -UR4, RZ ;  /* 0x8000000402020c10 */ /* 0x000fe4000fffe0ff */
[----:B------:R-:W-:Y:S01]  /*01e0*/  @!P1 LOP3.LUT R2, RZ, UR4, RZ, 0x33, !PT ;  /* 0x00000004ff029c12 */ /* 0x000fe2000f8e33ff */
[----:B------:R-:W-:Y:S06]  /*01f0*/  BRA `(.L_x_1) ;  /* 0x0000000000107947 */ /* 0x000fec0003800000 */
.L_x_0:
[----:B------:R-:W-:-:S07]  /*0200*/  MOV R0, 0x220 ;  /* 0x0000022000007802 */ /* 0x000fce0000000f00 */
[----:B------:R-:W-:Y:S05]  /*0210*/  CALL.REL.NOINC `($__internal_0_$__cuda_sm20_rem_u64) ;  /* 0x00000008000c7944 */ /* 0x000fea0003c00000 */
[----:B------:R-:W-:Y:S01]  /*0220*/  IMAD.MOV.U32 R2, RZ, RZ, R4 ;  /* 0x000000ffff027224 */ /* 0x000fe200078e0004 */
[----:B------:R-:W-:-:S07]  /*0230*/  MOV R3, R5 ;  /* 0x0000000500037202 */ /* 0x000fce0000000f00 */
.L_x_1:
[----:B------:R-:W0:Y:S01]  /*0240*/  LDCU.64 UR4, c[0x0][0x390] ;  /* 0x00007200ff0477ac */ /* 0x000e220008000a00 */
[----:B------:R-:W-:Y:S02]  /*0250*/  IMAD.MOV.U32 R4, RZ, RZ, 0x1 ;  /* 0x00000001ff047424 */ /* 0x000fe400078e00ff */
[----:B------:R-:W-:Y:S01]  /*0260*/  IMAD.MOV.U32 R5, RZ, RZ, RZ ;  /* 0x000000ffff057224 */ /* 0x000fe200078e00ff */
[----:B------:R-:W1:Y:S01]  /*0270*/  LDCU.64 UR8, c[0x0][0x358] ;  /* 0x00006b00ff0877ac */ /* 0x000e620008000a00 */
[----:B0-----:R-:W-:-:S04]  /*0280*/  UISETP.NE.U32.AND UP0, UPT, UR4, URZ, UPT ;  /* 0x000000ff0400728c */ /* 0x001fc8000bf05070 */
[----:B------:R-:W-:-:S09]  /*0290*/  UISETP.NE.AND.EX UP0, UPT, UR5, URZ, UPT, UP0 ;  /* 0x000000ff0500728c */ /* 0x000fd2000bf05300 */
[----:B-1----:R-:W-:Y:S05]  /*02a0*/  BRA.U !UP0, `(.L_x_2) ;  /* 0x0000000508dc7547 */ /* 0x002fea000b800000 */
[----:B------:R-:W-:Y:S02]  /*02b0*/  HFMA2 R4, -RZ, RZ, 0, 5.9604644775390625e-08 ;  /* 0x00000001ff047431 */ /* 0x000fe400000001ff */
[----:B------:R-:W-:-:S07]  /*02c0*/  IMAD.MOV.U32 R5, RZ, RZ, RZ ;  /* 0x000000ffff057224 */ /* 0x000fce00078e00ff */
.L_x_6:
[----:B------:R-:W-:-:S04]  /*02d0*/  ULOP3.LUT UR4, UR6, 0x1, URZ, 0xc0, !UPT ;  /* 0x0000000106047892 */ /* 0x000fc8000f8ec0ff */
[----:B------:R-:W-:-:S04]  /*02e0*/  UISETP.NE.U32.AND UP0, UPT, UR4, 0x1, UPT ;  /* 0x000000010400788c */ /* 0x000fc8000bf05070 */
[----:B------:R-:W-:-:S09]  /*02f0*/  UISETP.NE.U32.AND.EX UP0, UPT, URZ, URZ, UPT, UP0 ;  /* 0x000000ffff00728c */ /* 0x000fd2000bf05100 */
[----:B------:R-:W-:Y:S05]  /*0300*/  BRA.U UP0, `(.L_x_3) ;  /* 0x0000000100d07547 */ /* 0x000fea000b800000 */
[----:B------:R-:W0:Y:S01]  /*0310*/  LDC.64 R8, c[0x0][0x3a0] ;  /* 0x0000e800ff087b82 */ /* 0x000e220000000a00 */
[----:B------:R-:W-:-:S04]  /*0320*/  IMAD.WIDE.U32 R10, R5, R2, RZ ;  /* 0x00000002050a7225 */ /* 0x000fc800078e00ff */
[----:B------:R-:W-:-:S04]  /*0330*/  IMAD.WIDE.U32 R6, R4, R2, RZ ;  /* 0x0000000204067225 */ /* 0x000fc800078e00ff */
[----:B------:R-:W-:-:S04]  /*0340*/  IMAD.WIDE.U32 R10, P0, R3, R4, R10 ;  /* 0x00000004030a7225 */ /* 0x000fc8000780000a */
[----:B------:R-:W-:Y:S01]  /*0350*/  IMAD.X R13, RZ, RZ, RZ, P0 ;  /* 0x000000ffff0d7224 */ /* 0x000fe200000e06ff */
[----:B------:R-:W-:Y:S02]  /*0360*/  IADD3 R0, P1, PT, R7, R10, RZ ;  /* 0x0000000a07007210 */ /* 0x000fe40007f3e0ff */
[----:B------:R-:W-:-:S05]  /*0370*/  MOV R12, R11 ;  /* 0x0000000b000c7202 */ /* 0x000fca0000000f00 */
[----:B------:R-:W-:-:S04]  /*0380*/  IMAD.WIDE.U32.X R4, R3, R5, R12, P1 ;  /* 0x0000000503047225 */ /* 0x000fc800008e040c */
[----:B0-----:R-:W-:-:S04]  /*0390*/  IMAD.WIDE.U32 R14, R0, R8, RZ ;  /* 0x00000008000e7225 */ /* 0x001fc800078e00ff */
[----:B------:R-:W-:-:S04]  /*03a0*/  IMAD.WIDE.U32 R10, R6, R8, RZ ;  /* 0x00000008060a7225 */ /* 0x000fc800078e00ff */
[----:B------:R-:W-:-:S04]  /*03b0*/  IMAD.WIDE.U32 R14, P0, R6, R9, R14 ;  /* 0x00000009060e7225 */ /* 0x000fc8000780000e */
[----:B------:R-:W-:-:S04]  /*03c0*/  IMAD.WIDE.U32 R12, R5, R8, RZ ;  /* 0x00000008050c7225 */ /* 0x000fc800078e00ff */
[----:B------:R-:W-:Y:S01]  /*03d0*/  IMAD.X R17, RZ, RZ, RZ, P0 ;  /* 0x000000ffff117224 */ /* 0x000fe200000e06ff */
[----:B------:R-:W-:Y:S01]  /*03e0*/  IADD3 RZ, P0, PT, R11, R14, RZ ;  /* 0x0000000e0bff7210 */ /* 0x000fe20007f1e0ff */
[----:B------:R-:W-:-:S04]  /*03f0*/  IMAD.WIDE.U32 R10, R4, R8, RZ ;  /* 0x00000008040a7225 */ /* 0x000fc800078e00ff */
[----:B------:R-:W-:Y:S01]  /*0400*/  IMAD.MOV.U32 R16, RZ, RZ, R15 ;  /* 0x000000ffff107224 */ /* 0x000fe200078e000f */
[----:B------:R-:W-:Y:S01]  /*0410*/  LOP3.LUT R7, RZ, R10, RZ, 0x33, !PT ;  /* 0x0000000aff077212 */ /* 0x000fe200078e33ff */
[----:B------:R-:W-:-:S04]  /*0420*/  IMAD.WIDE.U32 R12, P2, R4, R9, R12 ;  /* 0x00000009040c7225 */ /* 0x000fc8000784000c */
[----:B------:R-:W-:Y:S01]  /*0430*/  IMAD.WIDE.U32.X R14, R0, R9, R16, P0 ;  /* 0x00000009000e7225 */ /* 0x000fe200000e0410 */
[----:B------:R-:W-:Y:S02]  /*0440*/  IADD3 R8, P1, PT, R11, R12, RZ ;  /* 0x0000000c0b087210 */ /* 0x000fe40007f3e0ff */
[----:B------:R-:W0:Y:S01]  /*0450*/  LDC.64 R10, c[0x0][0x398] ;  /* 0x0000e600ff0a7b82 */ /* 0x000e220000000a00 */
[----:B------:R-:W-:Y:S01]  /*0460*/  IADD3.X R17, PT, PT, RZ, RZ, RZ, P2, !PT ;  /* 0x000000ffff117210 */ /* 0x000fe200017fe4ff */
[----:B------:R-:W-:Y:S01]  /*0470*/  IMAD.MOV.U32 R16, RZ, RZ, R13 ;  /* 0x000000ffff107224 */ /* 0x000fe200078e000d */
[----:B------:R-:W-:Y:S02]  /*0480*/  ISETP.GT.U32.AND P0, PT, R14, R7, PT ;  /* 0x000000070e00720c */ /* 0x000fe40003f04070 */
[----:B------:R-:W-:Y:S01]  /*0490*/  LOP3.LUT R7, RZ, R8, RZ, 0x33, !PT ;  /* 0x00000008ff077212 */ /* 0x000fe200078e33ff */
[----:B------:R-:W-:-:S03]  /*04a0*/  IMAD.WIDE.U32.X R8, R5, R9, R16, P1 ;  /* 0x0000000905087225 */ /* 0x000fc600008e0410 */
[----:B------:R-:W-:-:S04]  /*04b0*/  ISETP.GT.U32.AND.EX P0, PT, R15, R7, PT, P0 ;  /* 0x000000070f00720c */ /* 0x000fc80003f04100 */
[----:B------:R-:W-:-:S04]  /*04c0*/  SEL R7, RZ, 0x1, !P0 ;  /* 0x00000001ff077807 */ /* 0x000fc80004000000 */
[----:B------:R-:W-:-:S05]  /*04d0*/  IADD3 R7, P0, PT, R7, R8, RZ ;  /* 0x0000000807077210 */ /* 0x000fca0007f1e0ff */
[----:B------:R-:W-:-:S04]  /*04e0*/  IMAD.X R15, RZ, RZ, R9, P0 ;  /* 0x000000ffff0f7224 */ /* 0x000fc800000e0609 */
[----:B0-----:R-:W-:-:S04]  /*04f0*/  IMAD.WIDE.U32 R8, R15, R10, RZ ;  /* 0x0000000a0f087225 */ /* 0x001fc800078e00ff */
[----:B------:R-:W-:-:S04]  /*0500*/  IMAD.WIDE.U32 R12, P0, R7, R11, R8 ;  /* 0x0000000b070c7225 */ /* 0x000fc80007800008 */
[----:B------:R-:W-:Y:S01]  /*0510*/  IMAD.WIDE.U32 R8, R7, R10, RZ ;  /* 0x0000000a07087225 */ /* 0x000fe200078e00ff */
[----:B------:R-:W-:-:S04]  /*0520*/  IADD3.X R7, PT, PT, RZ, RZ, RZ, P0, !PT ;  /* 0x000000ffff077210 */ /* 0x000fc800007fe4ff */
[----:B------:R-:W-:Y:S02]  /*0530*/  IADD3 R17, P1, PT, R9, R12, RZ ;  /* 0x0000000c09117210 */ /* 0x000fe40007f3e0ff */
[----:B------:R-:W-:Y:S01]  /*0540*/  IADD3 R9, P0, PT, R6, -R8, RZ ;  /* 0x8000000806097210 */ /* 0x000fe20007f1e0ff */
[----:B------:R-:W-:-:S03]  /*0550*/  IMAD.MOV.U32 R6, RZ, RZ, R13 ;  /* 0x000000ffff067224 */ /* 0x000fc600078e000d */
[----:B------:R-:W-:Y:S01]  /*0560*/  IADD3.X R0, P0, PT, R0, ~R17, RZ, P0, !PT ;  /* 0x8000001100007210 */ /* 0x000fe2000071e4ff */
[----:B------:R-:W-:-:S03]  /*0570*/  IMAD.WIDE.U32.X R6, R15, R11, R6, P1 ;  /* 0x0000000b0f067225 */ /* 0x000fc600008e0406 */
[----:B------:R-:W-:-:S04]  /*0580*/  IADD3.X R8, P0, PT, R4, ~R6, RZ, P0, !PT ;  /* 0x8000000604087210 */ /* 0x000fc8000071e4ff */
[----:B------:R-:W-:-:S09]  /*0590*/  IADD3.X R6, PT, PT, R5, ~R7, RZ, P0, !PT ;  /* 0x8000000705067210 */ /* 0x000fd200007fe4ff */
.L_x_4:
[CC--:B------:R-:W-:Y:S01]  /*05a0*/  ISETP.GE.U32.AND P1, PT, R9.reuse, R10.reuse, PT ;  /* 0x0000000a0900720c */ /* 0x0c0fe20003f26070 */
[----:B------:R-:W-:Y:S01]  /*05b0*/  IMAD.MOV.U32 R4, RZ, RZ, R9 ;  /* 0x000000ffff047224 */ /* 0x000fe200078e0009 */
[----:B------:R-:W-:Y:S02]  /*05c0*/  ISETP.NE.U32.AND P0, PT, R8, RZ, PT ;  /* 0x000000ff0800720c */ /* 0x000fe40003f05070 */
[----:B------:R-:W-:Y:S02]  /*05d0*/  ISETP.GE.U32.AND.EX P1, PT, R0, R11, PT, P1 ;  /* 0x0000000b0000720c */ /* 0x000fe40003f26110 */
[----:B------:R-:W-:Y:S02]  /*05e0*/  IADD3 R9, P2, PT, R9, -R10, RZ ;  /* 0x8000000a09097210 */ /* 0x000fe40007f5e0ff */
[----:B------:R-:W-:Y:S02]  /*05f0*/  ISETP.NE.OR.EX P0, PT, R6, RZ, P1, P0 ;  /* 0x000000ff0600720c */ /* 0x000fe40000f05700 */
[----:B------:R-:W-:-:S02]  /*0600*/  MOV R5, R0 ;  /* 0x0000000000057202 */ /* 0x000fc40000000f00 */
[----:B------:R-:W-:-:S04]  /*0610*/  IADD3.X R0, P2, PT, R0, ~R11, RZ, P2, !PT ;  /* 0x8000000b00007210 */ /* 0x000fc8000175e4ff */
[----:B------:R-:W-:-:S04]  /*0620*/  IADD3.X R8, P2, PT, R8, -0x1, RZ, P2, !PT ;  /* 0xffffffff08087810 */ /* 0x000fc8000175e4ff */
[----:B------:R-:W-:Y:S01]  /*0630*/  IADD3.X R6, PT, PT, R6, -0x1, RZ, P2, !PT ;  /* 0xffffffff06067810 */ /* 0x000fe200017fe4ff */
[----:B------:R-:W-:Y:S08]  /*0640*/  @P0 BRA `(.L_x_4) ;  /* 0xfffffffc00d40947 */ /* 0x000ff0000383ffff */
.L_x_3:
        /* <DEDUP_REMOVED lines=11> */
[----:B------:R-:W-:Y:S01]  /*0700*/  IMAD.WIDE.U32 R12, R3, R8, RZ ;  /* 0x00000008030c7225 */ /* 0x000fe200078e00ff */
[----:B------:R-:W-:-:S03]  /*0710*/  MOV R16, R15 ;  /* 0x0000000f00107202 */ /* 0x000fc60000000f00 */
[----:B------:R-:W-:Y:S01]  /*0720*/  IMAD.X R17, RZ, RZ, RZ, P0 ;  /* 0x000000ffff117224 */ /* 0x000fe200000e06ff */
[----:B------:R-:W-:Y:S01]  /*0730*/  IADD3 RZ, P0, PT, R11, R14, RZ ;  /* 0x0000000e0bff7210 */ /* 0x000fe20007f1e0ff */
[----:B------:R-:W-:-:S04]  /*0740*/  IMAD.WIDE.U32 R10, R2, R8, RZ ;  /* 0x00000008020a7225 */ /* 0x000fc800078e00ff */
[----:B------:R-:W-:Y:S01]  /*0750*/  IMAD.WIDE.U32 R12, P2, R2, R9, R12 ;  /* 0x00000009020c7225 */ /* 0x000fe2000784000c */
[----:B------:R-:W-:-:S03]  /*0760*/  LOP3.LUT R7, RZ, R10, RZ, 0x33, !PT ;  /* 0x0000000aff077212 */ /* 0x000fc600078e33ff */
[----:B------:R-:W-:Y:S01]  /*0770*/  IMAD.WIDE.U32.X R14, R0, R9, R16, P0 ;  /* 0x00000009000e7225 */ /* 0x000fe200000e0410 */
[----:B------:R-:W-:Y:S02]  /*0780*/  IADD3 R8, P1, PT, R11, R12, RZ ;  /* 0x0000000c0b087210 */ /* 0x000fe40007f3e0ff */
[----:B------:R-:W0:Y:S01]  /*0790*/  LDC.64 R10, c[0x0][0x398] ;  /* 0x0000e600ff0a7b82 */ /* 0x000e220000000a00 */
[----:B------:R-:W-:Y:S01]  /*07a0*/  MOV R16, R13 ;  /* 0x0000000d00107202 */ /* 0x000fe20000000f00 */
[----:B------:R-:W-:Y:S01]  /*07b0*/  IMAD.X R17, RZ, RZ, RZ, P2 ;  /* 0x000000ffff117224 */ /* 0x000fe200010e06ff */
        /* <DEDUP_REMOVED lines=18> */
.L_x_5:
[CC--:B------:R-:W-:Y:S01]  /*08e0*/  ISETP.GE.U32.AND P1, PT, R9.reuse, R10.reuse, PT ;  /* 0x0000000a0900720c */ /* 0x0c0fe20003f26070 */
[----:B------:R-:W-:Y:S01]  /*08f0*/  IMAD.MOV.U32 R2, RZ, RZ, R9 ;  /* 0x000000ffff027224 */ /* 0x000fe200078e0009 */
[----:B------:R-:W-:Y:S02]  /*0900*/  ISETP.NE.U32.AND P0, PT, R12, RZ, PT ;  /* 0x000000ff0c00720c */ /* 0x000fe40003f05070 */
[CC--:B------:R-:W-:Y:S02]  /*0910*/  ISETP.GE.U32.AND.EX P1, PT, R8.reuse, R11.reuse, PT, P1 ;  /* 0x0000000b0800720c */ /* 0x0c0fe40003f26110 */
[----:B------:R-:W-:Y:S02]  /*0920*/  IADD3 R0, P2, PT, R9, -R10, RZ ;  /* 0x8000000a09007210 */ /* 0x000fe40007f5e0ff */
[----:B------:R-:W-:Y:S02]  /*0930*/  ISETP.NE.OR.EX P0, PT, R7, RZ, P1, P0 ;  /* 0x000000ff0700720c */ /* 0x000fe40000f05700 */
[----:B------:R-:W-:Y:S01]  /*0940*/  IADD3.X R6, P2, PT, R8, ~R11, RZ, P2, !PT ;  /* 0x8000000b08067210 */ /* 0x000fe2000175e4ff */
[----:B------:R-:W-:Y:S01]  /*0950*/  IMAD.MOV.U32 R9, RZ, RZ, R0 ;  /* 0x000000ffff097224 */ /* 0x000fe200078e0000 */
[----:B------:R-:W-:-:S02]  /*0960*/  MOV R3, R8 ;  /* 0x0000000800037202 */ /* 0x000fc40000000f00 */
[----:B------:R-:W-:Y:S02]  /*0970*/  IADD3.X R12, P2, PT, R12, -0x1, RZ, P2, !PT ;  /* 0xffffffff0c0c7810 */ /* 0x000fe4000175e4ff */
[----:B------:R-:W-:Y:S02]  /*0980*/  MOV R8, R6 ;  /* 0x0000000600087202 */ /* 0x000fe40000000f00 */
[----:B------:R-:W-:-:S03]  /*0990*/  IADD3.X R7, PT, PT, R7, -0x1, RZ, P2, !PT ;  /* 0xffffffff07077810 */ /* 0x000fc600017fe4ff */
[----:B------:R-:W-:Y:S06]  /*09a0*/  @P0 BRA `(.L_x_5) ;  /* 0xfffffffc00cc0947 */ /* 0x000fec000383ffff */
[----:B------:R-:W-:Y:S02]  /*09b0*/  UISETP.GT.U32.AND UP0, UPT, UR6, 0x1, UPT ;  /* 0x000000010600788c */ /* 0x000fe4000bf04070 */
[----:B------:R-:W-:Y:S02]  /*09c0*/  USHF.R.U64 UR4, UR6, 0x1, UR7 ;  /* 0x0000000106047899 */ /* 0x000fe40008001207 */
[----:B------:R-:W-:Y:S02]  /*09d0*/  UISETP.GT.U32.AND.EX UP0, UPT, UR7, URZ, UPT, UP0 ;  /* 0x000000ff0700728c */ /* 0x000fe4000bf04100 */
[----:B------:R-:W-:-:S03]  /*09e0*/  USHF.R.U32.HI UR5, URZ, 0x1, UR7 ;  /* 0x00000001ff057899 */ /* 0x000fc60008011607 */
[----:B------:R-:W-:-:S04]  /*09f0*/  UMOV UR6, UR4 ;  /* 0x0000000400067c82 */ /* 0x000fc80008000000 */
[----:B------:R-:W-:Y:S01]  /*0a00*/  UMOV UR7, UR5 ;  /* 0x0000000500077c82 */ /* 0x000fe20008000000 */
[----:B------:R-:W-:Y:S05]  /*0a10*/  BRA.U UP0, `(.L_x_6) ;  /* 0xfffffff9002c7547 */ /* 0x000fea000b83ffff */
.L_x_2:
[----:B------:R-:W0:Y:S02]  /*0a20*/  LDC.64 R2, c[0x0][0x380] ;  /* 0x0000e000ff027b82 */ /* 0x000e240000000a00 */
[----:B0-----:R-:W-:Y:S01]  /*0a30*/  STG.E.64 desc[UR8][R2.64], R4 ;  /* 0x0000000402007986 */ /* 0x001fe2000c101b08 */
[----:B------:R-:W-:Y:S05]  /*0a40*/  EXIT ;  /* 0x000000000000794d */ /* 0x000fea0003800000 */
        .weak           $__internal_0_$__cuda_sm20_rem_u64
        .type           $__internal_0_$__cuda_sm20_rem_u64,@function
        .size           $__internal_0_$__cuda_sm20_rem_u64,(.L_x_8 - $__internal_0_$__cuda_sm20_rem_u64)
$__internal_0_$__cuda_sm20_rem_u64:
[----:B------:R-:W0:Y:S01]  /*0a50*/  LDCU.64 UR4, c[0x0][0x398] ;  /* 0x00007300ff0477ac */ /* 0x000e220008000a00 */
[----:B------:R-:W1:Y:S01]  /*0a60*/  LDC.64 R2, c[0x0][0x398] ;  /* 0x0000e600ff027b82 */ /* 0x000e620000000a00 */
[----:B0-----:R-:W0:Y:S08]  /*0a70*/  I2F.U64.RP R8, UR4 ;  /* 0x0000000400087d12 */ /* 0x001e300008309000 */
[----:B0-----:R-:W0:Y:S02]  /*0a80*/  MUFU.RCP R8, R8 ;  /* 0x0000000800087308 */ /* 0x001e240000001000 */
[----:B0-----:R-:W-:-:S06]  /*0a90*/  VIADD R4, R8, 0x1ffffffe ;  /* 0x1ffffffe08047836 */ /* 0x001fcc0000000000 */
[----:B------:R-:W1:Y:S02]  /*0aa0*/  F2I.U64.TRUNC R4, R4 ;  /* 0x0000000400047311 */ /* 0x000e64000020d800 */
[----:B-1----:R-:W-:-:S04]  /*0ab0*/  IMAD.WIDE.U32 R6, R4, R2, RZ ;  /* 0x0000000204067225 */ /* 0x002fc800078e00ff */
[----:B------:R-:W-:Y:S01]  /*0ac0*/  IMAD R7, R4, R3, R7 ;  /* 0x0000000304077224 */ /* 0x000fe200078e0207 */
[----:B------:R-:W-:-:S03]  /*0ad0*/  IADD3 R9, P0, PT, RZ, -R6, RZ ;  /* 0x80000006ff097210 */ /* 0x000fc60007f1e0ff */
[----:B------:R-:W-:Y:S02]  /*0ae0*/  IMAD R7, R5, R2, R7 ;  /* 0x0000000205077224 */ /* 0x000fe400078e0207 */
[----:B------:R-:W-:-:S03]  /*0af0*/  IMAD.HI.U32 R6, R4, R9, RZ ;  /* 0x0000000904067227 */ /* 0x000fc600078e00ff */
[----:B------:R-:W-:Y:S01]  /*0b00*/  IADD3.X R11, PT, PT, RZ, ~R7, RZ, P0, !PT ;  /* 0x80000007ff0b7210 */ /* 0x000fe200007fe4ff */
[----:B------:R-:W-:-:S04]  /*0b10*/  IMAD.MOV.U32 R7, RZ, RZ, R4 ;  /* 0x000000ffff077224 */ /* 0x000fc800078e0004 */
[----:B------:R-:W-:-:S04]  /*0b20*/  IMAD.WIDE.U32 R6, P0, R4, R11, R6 ;  /* 0x0000000b04067225 */ /* 0x000fc80007800006 */
[C---:B------:R-:W-:Y:S02]  /*0b30*/  IMAD R13, R5.reuse, R11, RZ ;  /* 0x0000000b050d7224 */ /* 0x040fe400078e02ff */
[----:B------:R-:W-:-:S04]  /*0b40*/  IMAD.HI.U32 R6, P1, R5, R9, R6 ;  /* 0x0000000905067227 */ /* 0x000fc80007820006 */
[----:B------:R-:W-:Y:S01]  /*0b50*/  IMAD.HI.U32 R11, R5, R11, RZ ;  /* 0x0000000b050b7227 */ /* 0x000fe200078e00ff */
[----:B------:R-:W-:-:S04]  /*0b60*/  IADD3 R7, P2, PT, R13, R6, RZ ;  /* 0x000000060d077210 */ /* 0x000fc80007f5e0ff */
[----:B------:R-:W-:Y:S01]  /*0b70*/  IADD3.X R6, PT, PT, R11, R5, RZ, P0, !PT ;  /* 0x000000050b067210 */ /* 0x000fe200007fe4ff */
[----:B------:R-:W-:-:S03]  /*0b80*/  IMAD.WIDE.U32 R4, R7, R2, RZ ;  /* 0x0000000207047225 */ /* 0x000fc600078e00ff */
[----:B------:R-:W-:Y:S01]  /*0b90*/  IADD3.X R9, PT, PT, RZ, RZ, R6, P2, P1 ;  /* 0x000000ffff097210 */ /* 0x000fe200017e2406 */
[----:B------:R-:W-:Y:S01]  /*0ba0*/  IMAD R5, R7, R3, R5 ;  /* 0x0000000307057224 */ /* 0x000fe200078e0205 */
[----:B------:R-:W-:-:S03]  /*0bb0*/  IADD3 R11, P0, PT, RZ, -R4, RZ ;  /* 0x80000004ff0b7210 */ /* 0x000fc60007f1e0ff */
[----:B------:R-:W-:Y:S02]  /*0bc0*/  IMAD R8, R9, R2, R5 ;  /* 0x0000000209087224 */ /* 0x000fe400078e0205 */
[----:B------:R-:W0:Y:S01]  /*0bd0*/  LDC.64 R4, c[0x0][0x388] ;  /* 0x0000e200ff047b82 */ /* 0x000e220000000a00 */
[----:B------:R-:W-:-:S04]  /*0be0*/  IMAD.HI.U32 R6, R7, R11, RZ ;  /* 0x0000000b07067227 */ /* 0x000fc800078e00ff */
[----:B------:R-:W-:-:S04]  /*0bf0*/  IMAD.X R8, RZ, RZ, ~R8, P0 ;  /* 0x000000ffff087224 */ /* 0x000fc800000e0e08 */
[----:B------:R-:W-:-:S04]  /*0c00*/  IMAD.WIDE.U32 R6, P0, R7, R8, R6 ;  /* 0x0000000807067225 */ /* 0x000fc80007800006 */
[C---:B------:R-:W-:Y:S02]  /*0c10*/  IMAD R13, R9.reuse, R8, RZ ;  /* 0x00000008090d7224 */ /* 0x040fe400078e02ff */
[----:B------:R-:W-:-:S04]  /*0c20*/  IMAD.HI.U32 R6, P1, R9, R11, R6 ;  /* 0x0000000b09067227 */ /* 0x000fc80007820006 */
[----:B------:R-:W-:Y:S01]  /*0c30*/  IMAD.HI.U32 R8, R9, R8, RZ ;  /* 0x0000000809087227 */ /* 0x000fe200078e00ff */
[----:B------:R-:W-:-:S03]  /*0c40*/  IADD3 R11, P2, PT, R13, R6, RZ ;  /* 0x000000060d0b7210 */ /* 0x000fc60007f5e0ff */
[----:B------:R-:W-:Y:S01]  /*0c50*/  IMAD.MOV.U32 R7, RZ, RZ, RZ ;  /* 0x000000ffff077224 */ /* 0x000fe200078e00ff */
[----:B------:R-:W-:Y:S01]  /*0c60*/  IADD3.X R9, PT, PT, R8, R9, RZ, P0, !PT ;  /* 0x0000000908097210 */ /* 0x000fe200007fe4ff */
[----:B0-----:R-:W-:-:S03]  /*0c70*/  IMAD.HI.U32 R6, R11, R4, RZ ;  /* 0x000000040b067227 */ /* 0x001fc600078e00ff */
[----:B------:R-:W-:Y:S01]  /*0c80*/  IADD3.X R9, PT, PT, RZ, RZ, R9, P2, P1 ;  /* 0x000000ffff097210 */ /* 0x000fe200017e2409 */
[----:B------:R-:W-:-:S04]  /*0c90*/  IMAD.WIDE.U32 R6, R11, R5, R6 ;  /* 0x000000050b067225 */ /* 0x000fc800078e0006 */
[C---:B------:R-:W-:Y:S02]  /*0ca0*/  IMAD R11, R9.reuse, R5, RZ ;  /* 0x00000005090b7224 */ /* 0x040fe400078e02ff */
[----:B------:R-:W-:-:S04]  /*0cb0*/  IMAD.HI.U32 R6, P0, R9, R4, R6 ;  /* 0x0000000409067227 */ /* 0x000fc80007800006 */
[----:B------:R-:W-:Y:S01]  /*0cc0*/  IMAD.HI.U32 R8, R9, R5, RZ ;  /* 0x0000000509087227 */ /* 0x000fe200078e00ff */
[----:B------:R-:W-:-:S04]  /*0cd0*/  IADD3 R9, P1, PT, R11, R6, RZ ;  /* 0x000000060b097210 */ /* 0x000fc80007f3e0ff */
[----:B------:R-:W-:Y:S01]  /*0ce0*/  IADD3.X R8, PT, PT, R8, RZ, RZ, P0, !PT ;  /* 0x000000ff08087210 */ /* 0x000fe200007fe4ff */
[----:B------:R-:W-:-:S04]  /*0cf0*/  IMAD.WIDE.U32 R6, R9, R2, RZ ;  /* 0x0000000209067225 */ /* 0x000fc800078e00ff */
[----:B------:R-:W-:Y:S01]  /*0d00*/  IMAD.X R11, RZ, RZ, R8, P1 ;  /* 0x000000ffff0b7224 */ /* 0x000fe200008e0608 */
[----:B------:R-:W-:Y:S01]  /*0d10*/  IADD3 R13, P1, PT, -R6, R4, RZ ;  /* 0x00000004060d7210 */ /* 0x000fe20007f3e1ff */
[----:B------:R-:W-:-:S03]  /*0d20*/  IMAD R9, R9, R3, R7 ;  /* 0x0000000309097224 */ /* 0x000fc600078e0207 */
[-C--:B------:R-:W-:Y:S01]  /*0d30*/  ISETP.GE.U32.AND P0, PT, R13, R2.reuse, PT ;  /* 0x000000020d00720c */ /* 0x080fe20003f06070 */
[----:B------:R-:W-:-:S05]  /*0d40*/  IMAD R4, R11, R2, R9 ;  /* 0x000000020b047224 */ /* 0x000fca00078e0209 */
[----:B------:R-:W-:Y:S02]  /*0d50*/  IADD3.X R4, PT, PT, ~R4, R5, RZ, P1, !PT ;  /* 0x0000000504047210 */ /* 0x000fe40000ffe5ff */
[----:B------:R-:W-:Y:S02]  /*0d60*/  IADD3 R7, P1, PT, R13, -R2, RZ ;  /* 0x800000020d077210 */ /* 0x000fe40007f3e0ff */
[----:B------:R-:W-:-:S03]  /*0d70*/  ISETP.GE.U32.AND.EX P0, PT, R4, R3, PT, P0 ;  /* 0x000000030400720c */ /* 0x000fc60003f06100 */
[----:B------:R-:W-:Y:S01]  /*0d80*/  IMAD.X R6, R4, 0x1, ~R3, P1 ;  /* 0x0000000104067824 */ /* 0x000fe200008e0e03 */
[----:B------:R-:W-:Y:S02]  /*0d90*/  SEL R7, R7, R13, P0 ;  /* 0x0000000d07077207 */ /* 0x000fe40000000000 */
[----:B------:R-:W-:Y:S02]  /*0da0*/  ISETP.NE.U32.AND P1, PT, R2, RZ, PT ;  /* 0x000000ff0200720c */ /* 0x000fe40003f25070 */
[----:B------:R-:W-:Y:S02]  /*0db0*/  SEL R6, R6, R4, P0 ;  /* 0x0000000406067207 */ /* 0x000fe40000000000 */
[CC--:B------:R-:W-:Y:S02]  /*0dc0*/  ISETP.GE.U32.AND P0, PT, R7.reuse, R2.reuse, PT ;  /* 0x000000020700720c */ /* 0x0c0fe40003f06070 */
[----:B------:R-:W-:Y:S01]  /*0dd0*/  IADD3 R4, P2, PT, R7, -R2, RZ ;  /* 0x8000000207047210 */ /* 0x000fe20007f5e0ff */
[----:B------:R-:W-:Y:S01]  /*0de0*/  IMAD.MOV.U32 R2, RZ, RZ, R0 ;  /* 0x000000ffff027224 */ /* 0x000fe200078e0000 */
[----:B------:R-:W-:-:S02]  /*0df0*/  ISETP.GE.U32.AND.EX P0, PT, R6, R3, PT, P0 ;  /* 0x000000030600720c */ /* 0x000fc40003f06100 */
[----:B------:R-:W-:Y:S02]  /*0e00*/  IADD3.X R5, PT, PT, R6, ~R3, RZ, P2, !PT ;  /* 0x8000000306057210 */ /* 0x000fe400017fe4ff */
[----:B------:R-:W-:Y:S01]  /*0e10*/  ISETP.NE.AND.EX P1, PT, R3, RZ, PT, P1 ;  /* 0x000000ff0300720c */ /* 0x000fe20003f25310 */
[----:B------:R-:W-:Y:S01]  /*0e20*/  HFMA2 R3, -RZ, RZ, 0, 0 ;  /* 0x00000000ff037431 */ /* 0x000fe200000001ff */
[----:B------:R-:W-:Y:S02]  /*0e30*/  SEL R4, R4, R7, P0 ;  /* 0x0000000704047207 */ /* 0x000fe40000000000 */
[----:B------:R-:W-:Y:S02]  /*0e40*/  SEL R5, R5, R6, P0 ;  /* 0x0000000605057207 */ /* 0x000fe40000000000 */
[----:B------:R-:W-:Y:S02]  /*0e50*/  SEL R4, R4, 0xffffffff, P1 ;  /* 0xffffffff04047807 */ /* 0x000fe40000800000 */
[----:B------:R-:W-:Y:S01]  /*0e60*/  SEL R5, R5, 0xffffffff, P1 ;  /* 0xffffffff05057807 */ /* 0x000fe20000800000 */
[----:B------:R-:W-:Y:S06]  /*0e70*/  RET.REL.NODEC R2 `(_Z18rsa_barrett_kernelPmmmmm) ;  /* 0xfffffff002607950 */ /* 0x000fec0003c3ffff */
.L_x_7:
[----:B------:R-:W-:-:S00]  /*0e80*/  BRA `(.L_x_7) ;  /* 0xfffffffc00fc7947 */ /* 0x000fc0000383ffff */
[----:B------:R-:W-:-:S00]  /*0e90*/  NOP ;  /* 0x0000000000007918 */ /* 0x000fc00000000000 */
        /* <DEDUP_REMOVED lines=14> */
.L_x_8:


//--------------------- .nv.shared.reserved.0     --------------------------
	.section	.nv.shared.reserved.0,"aw",@nobits
	.weak		__nv_reservedSMEM_offset_0_alias
	.size		__nv_reservedSMEM_offset_0_alias, 0, 64
	.other		__nv_reservedSMEM_offset_0_alias,@"STO_CUDA_RESERVED_SHARED STV_DEFAULT"
__nv_reservedSMEM_offset_0_alias:
	.zero		0
	.zero		64


//--------------------- .nv.constant0._Z18rsa_barrett_kernelPmmmmm --------------------------
	.section	.nv.constant0._Z18rsa_barrett_kernelPmmmmm,"a",@progbits
	.sectionflags	@""
	.align	4
.nv.constant0._Z18rsa_barrett_kernelPmmmmm:
	.zero		936


//--------------------- SYMBOLS --------------------------

	.type		.nv.reservedSmem.offset0,@object
	.size		.nv.reservedSmem.offset0,0x4
